//
// Generated by NVIDIA NVVM Compiler
//
// Compiler Build ID: CL-36424714
// Cuda compilation tools, release 13.0, V13.0.88
// Based on NVVM 20.0.0
//

.version 9.0
.target sm_100
.address_size 64

	// .globl	_Z10ninePoint1N6thrust24THRUST_300001_SM_1000_NS10device_ptrIKfEENS1_IfEEiiNS1_IKiEE
.global .align 1 .b8 _ZN34_INTERNAL_937b7597_4_k_cu_a247e3234cuda3std3__45__cpo5beginE[1];
.global .align 1 .b8 _ZN34_INTERNAL_937b7597_4_k_cu_a247e3234cuda3std3__45__cpo3endE[1];
.global .align 1 .b8 _ZN34_INTERNAL_937b7597_4_k_cu_a247e3234cuda3std3__45__cpo6cbeginE[1];
.global .align 1 .b8 _ZN34_INTERNAL_937b7597_4_k_cu_a247e3234cuda3std3__45__cpo4cendE[1];
.global .align 1 .b8 _ZN34_INTERNAL_937b7597_4_k_cu_a247e3234cuda3std3__45__cpo6rbeginE[1];
.global .align 1 .b8 _ZN34_INTERNAL_937b7597_4_k_cu_a247e3234cuda3std3__45__cpo4rendE[1];
.global .align 1 .b8 _ZN34_INTERNAL_937b7597_4_k_cu_a247e3234cuda3std3__45__cpo7crbeginE[1];
.global .align 1 .b8 _ZN34_INTERNAL_937b7597_4_k_cu_a247e3234cuda3std3__45__cpo5crendE[1];
.global .align 1 .b8 _ZN34_INTERNAL_937b7597_4_k_cu_a247e3234cuda3std3__436_GLOBAL__N__937b7597_4_k_cu_a247e3236ignoreE[1];
.global .align 1 .b8 _ZN34_INTERNAL_937b7597_4_k_cu_a247e3234cuda3std3__419piecewise_constructE[1];
.global .align 1 .b8 _ZN34_INTERNAL_937b7597_4_k_cu_a247e3234cuda3std3__48in_placeE[1];
.global .align 1 .b8 _ZN34_INTERNAL_937b7597_4_k_cu_a247e3234cuda3std3__420unreachable_sentinelE[1];
.global .align 1 .b8 _ZN34_INTERNAL_937b7597_4_k_cu_a247e3234cuda3std3__47nulloptE[1];
.global .align 1 .b8 _ZN34_INTERNAL_937b7597_4_k_cu_a247e3234cuda3std3__48unexpectE[1];
.global .align 1 .b8 _ZN34_INTERNAL_937b7597_4_k_cu_a247e3234cuda3std6ranges3__45__cpo4swapE[1];
.global .align 1 .b8 _ZN34_INTERNAL_937b7597_4_k_cu_a247e3234cuda3std6ranges3__45__cpo9iter_moveE[1];
.global .align 1 .b8 _ZN34_INTERNAL_937b7597_4_k_cu_a247e3234cuda3std6ranges3__45__cpo5beginE[1];
.global .align 1 .b8 _ZN34_INTERNAL_937b7597_4_k_cu_a247e3234cuda3std6ranges3__45__cpo3endE[1];
.global .align 1 .b8 _ZN34_INTERNAL_937b7597_4_k_cu_a247e3234cuda3std6ranges3__45__cpo6cbeginE[1];
.global .align 1 .b8 _ZN34_INTERNAL_937b7597_4_k_cu_a247e3234cuda3std6ranges3__45__cpo4cendE[1];
.global .align 1 .b8 _ZN34_INTERNAL_937b7597_4_k_cu_a247e3234cuda3std6ranges3__45__cpo7advanceE[1];
.global .align 1 .b8 _ZN34_INTERNAL_937b7597_4_k_cu_a247e3234cuda3std6ranges3__45__cpo9iter_swapE[1];
.global .align 1 .b8 _ZN34_INTERNAL_937b7597_4_k_cu_a247e3234cuda3std6ranges3__45__cpo4nextE[1];
.global .align 1 .b8 _ZN34_INTERNAL_937b7597_4_k_cu_a247e3234cuda3std6ranges3__45__cpo4prevE[1];
.global .align 1 .b8 _ZN34_INTERNAL_937b7597_4_k_cu_a247e3234cuda3std6ranges3__45__cpo4dataE[1];
.global .align 1 .b8 _ZN34_INTERNAL_937b7597_4_k_cu_a247e3234cuda3std6ranges3__45__cpo5cdataE[1];
.global .align 1 .b8 _ZN34_INTERNAL_937b7597_4_k_cu_a247e3234cuda3std6ranges3__45__cpo4sizeE[1];
.global .align 1 .b8 _ZN34_INTERNAL_937b7597_4_k_cu_a247e3234cuda3std6ranges3__45__cpo5ssizeE[1];
.global .align 1 .b8 _ZN34_INTERNAL_937b7597_4_k_cu_a247e3234cuda3std6ranges3__45__cpo8distanceE[1];
.global .align 1 .b8 _ZN34_INTERNAL_937b7597_4_k_cu_a247e3236thrust24THRUST_300001_SM_1000_NS8cuda_cub3parE[1];
.global .align 1 .b8 _ZN34_INTERNAL_937b7597_4_k_cu_a247e3236thrust24THRUST_300001_SM_1000_NS8cuda_cub10par_nosyncE[1];
.global .align 1 .b8 _ZN34_INTERNAL_937b7597_4_k_cu_a247e3236thrust24THRUST_300001_SM_1000_NS6system6detail10sequential3seqE[1];
.global .align 1 .b8 _ZN34_INTERNAL_937b7597_4_k_cu_a247e3236thrust24THRUST_300001_SM_1000_NS12placeholders2_1E[1];
.global .align 1 .b8 _ZN34_INTERNAL_937b7597_4_k_cu_a247e3236thrust24THRUST_300001_SM_1000_NS12placeholders2_2E[1];
.global .align 1 .b8 _ZN34_INTERNAL_937b7597_4_k_cu_a247e3236thrust24THRUST_300001_SM_1000_NS12placeholders2_3E[1];
.global .align 1 .b8 _ZN34_INTERNAL_937b7597_4_k_cu_a247e3236thrust24THRUST_300001_SM_1000_NS12placeholders2_4E[1];
.global .align 1 .b8 _ZN34_INTERNAL_937b7597_4_k_cu_a247e3236thrust24THRUST_300001_SM_1000_NS12placeholders2_5E[1];
.global .align 1 .b8 _ZN34_INTERNAL_937b7597_4_k_cu_a247e3236thrust24THRUST_300001_SM_1000_NS12placeholders2_6E[1];
.global .align 1 .b8 _ZN34_INTERNAL_937b7597_4_k_cu_a247e3236thrust24THRUST_300001_SM_1000_NS12placeholders2_7E[1];
.global .align 1 .b8 _ZN34_INTERNAL_937b7597_4_k_cu_a247e3236thrust24THRUST_300001_SM_1000_NS12placeholders2_8E[1];
.global .align 1 .b8 _ZN34_INTERNAL_937b7597_4_k_cu_a247e3236thrust24THRUST_300001_SM_1000_NS12placeholders2_9E[1];
.global .align 1 .b8 _ZN34_INTERNAL_937b7597_4_k_cu_a247e3236thrust24THRUST_300001_SM_1000_NS12placeholders3_10E[1];
.global .align 1 .b8 _ZN34_INTERNAL_937b7597_4_k_cu_a247e3236thrust24THRUST_300001_SM_1000_NS3seqE[1];

.visible .entry _Z10ninePoint1N6thrust24THRUST_300001_SM_1000_NS10device_ptrIKfEENS1_IfEEiiNS1_IKiEE(
	.param .align 8 .b8 _Z10ninePoint1N6thrust24THRUST_300001_SM_1000_NS10device_ptrIKfEENS1_IfEEiiNS1_IKiEE_param_0[8],
	.param .align 8 .b8 _Z10ninePoint1N6thrust24THRUST_300001_SM_1000_NS10device_ptrIKfEENS1_IfEEiiNS1_IKiEE_param_1[8],
	.param .u32 _Z10ninePoint1N6thrust24THRUST_300001_SM_1000_NS10device_ptrIKfEENS1_IfEEiiNS1_IKiEE_param_2,
	.param .u32 _Z10ninePoint1N6thrust24THRUST_300001_SM_1000_NS10device_ptrIKfEENS1_IfEEiiNS1_IKiEE_param_3,
	.param .align 8 .b8 _Z10ninePoint1N6thrust24THRUST_300001_SM_1000_NS10device_ptrIKfEENS1_IfEEiiNS1_IKiEE_param_4[8]
)
{
	.reg .pred 	%p<4>;
	.reg .b32 	%r<45>;
	.reg .b32 	%f<31>;
	.reg .b64 	%rd<26>;

	ld.param.u64 	%rd3, [_Z10ninePoint1N6thrust24THRUST_300001_SM_1000_NS10device_ptrIKfEENS1_IfEEiiNS1_IKiEE_param_4];
	ld.param.u64 	%rd2, [_Z10ninePoint1N6thrust24THRUST_300001_SM_1000_NS10device_ptrIKfEENS1_IfEEiiNS1_IKiEE_param_1];
	ld.param.u64 	%rd1, [_Z10ninePoint1N6thrust24THRUST_300001_SM_1000_NS10device_ptrIKfEENS1_IfEEiiNS1_IKiEE_param_0];
	ld.param.u32 	%r4, [_Z10ninePoint1N6thrust24THRUST_300001_SM_1000_NS10device_ptrIKfEENS1_IfEEiiNS1_IKiEE_param_2];
	ld.param.u32 	%r5, [_Z10ninePoint1N6thrust24THRUST_300001_SM_1000_NS10device_ptrIKfEENS1_IfEEiiNS1_IKiEE_param_3];
	mov.u32 	%r7, %ctaid.x;
	mov.u32 	%r8, %ntid.x;
	mov.u32 	%r9, %tid.x;
	mad.lo.s32 	%r1, %r7, %r8, %r9;
	add.s32 	%r2, %r1, 2;
	mov.u32 	%r10, %ctaid.y;
	mov.u32 	%r11, %ntid.y;
	mov.u32 	%r12, %tid.y;
	mad.lo.s32 	%r13, %r10, %r11, %r12;
	add.s32 	%r3, %r13, 2;
	add.s32 	%r15, %r4, -2;
	setp.ge.u32 	%p1, %r2, %r15;
	add.s32 	%r16, %r5, -2;
	setp.ge.u32 	%p2, %r3, %r16;
	or.pred  	%p3, %p1, %p2;
	@%p3 bra 	$L__BB0_2;
	mul.lo.s32 	%r17, %r4, %r3;
	add.s32 	%r18, %r17, %r2;
	cvta.to.global.u64 	%rd4, %rd3;
	cvta.to.global.u64 	%rd5, %rd2;
	cvta.to.global.u64 	%rd6, %rd1;
	ld.global.u32 	%r19, [%rd4+8];
	ld.global.u32 	%r20, [%rd4+28];
	add.s32 	%r21, %r20, %r19;
	ld.global.u32 	%r22, [%rd4+40];
	add.s32 	%r23, %r21, %r22;
	ld.global.u32 	%r24, [%rd4+44];
	add.s32 	%r25, %r23, %r24;
	ld.global.u32 	%r26, [%rd4+48];
	add.s32 	%r27, %r25, %r26;
	ld.global.u32 	%r28, [%rd4+52];
	add.s32 	%r29, %r27, %r28;
	ld.global.u32 	%r30, [%rd4+56];
	add.s32 	%r31, %r29, %r30;
	ld.global.u32 	%r32, [%rd4+68];
	add.s32 	%r33, %r31, %r32;
	ld.global.u32 	%r34, [%rd4+88];
	add.s32 	%r35, %r33, %r34;
	cvt.rn.f32.s32 	%f1, %r35;
	rcp.rn.f32 	%f2, %f1;
	cvt.rn.f32.s32 	%f3, %r19;
	shl.b32 	%r36, %r4, 1;
	sub.s32 	%r37, %r18, %r36;
	mul.wide.u32 	%rd7, %r37, 4;
	add.s64 	%rd8, %rd6, %rd7;
	ld.global.f32 	%f4, [%rd8];
	cvt.rn.f32.s32 	%f5, %r20;
	sub.s32 	%r38, %r18, %r4;
	mul.wide.u32 	%rd9, %r38, 4;
	add.s64 	%rd10, %rd6, %rd9;
	ld.global.f32 	%f6, [%rd10];
	mul.f32 	%f7, %f6, %f5;
	fma.rn.f32 	%f8, %f4, %f3, %f7;
	cvt.rn.f32.s32 	%f9, %r22;
	add.s32 	%r39, %r17, %r1;
	mul.wide.u32 	%rd11, %r39, 4;
	add.s64 	%rd12, %rd6, %rd11;
	ld.global.f32 	%f10, [%rd12];
	fma.rn.f32 	%f11, %f10, %f9, %f8;
	cvt.rn.f32.s32 	%f12, %r24;
	add.s32 	%r40, %r18, -1;
	mul.wide.u32 	%rd13, %r40, 4;
	add.s64 	%rd14, %rd6, %rd13;
	ld.global.f32 	%f13, [%rd14];
	fma.rn.f32 	%f14, %f13, %f12, %f11;
	cvt.rn.f32.s32 	%f15, %r26;
	mul.wide.u32 	%rd15, %r18, 4;
	add.s64 	%rd16, %rd6, %rd15;
	ld.global.f32 	%f16, [%rd16];
	fma.rn.f32 	%f17, %f16, %f15, %f14;
	cvt.rn.f32.s32 	%f18, %r28;
	add.s32 	%r41, %r18, 1;
	mul.wide.u32 	%rd17, %r41, 4;
	add.s64 	%rd18, %rd6, %rd17;
	ld.global.f32 	%f19, [%rd18];
	fma.rn.f32 	%f20, %f19, %f18, %f17;
	cvt.rn.f32.s32 	%f21, %r30;
	add.s32 	%r42, %r18, 2;
	mul.wide.u32 	%rd19, %r42, 4;
	add.s64 	%rd20, %rd6, %rd19;
	ld.global.f32 	%f22, [%rd20];
	fma.rn.f32 	%f23, %f22, %f21, %f20;
	cvt.rn.f32.s32 	%f24, %r32;
	add.s32 	%r43, %r18, %r4;
	mul.wide.u32 	%rd21, %r43, 4;
	add.s64 	%rd22, %rd6, %rd21;
	ld.global.f32 	%f25, [%rd22];
	fma.rn.f32 	%f26, %f25, %f24, %f23;
	cvt.rn.f32.s32 	%f27, %r34;
	add.s32 	%r44, %r43, %r4;
	mul.wide.u32 	%rd23, %r44, 4;
	add.s64 	%rd24, %rd6, %rd23;
	ld.global.f32 	%f28, [%rd24];
	fma.rn.f32 	%f29, %f28, %f27, %f26;
	mul.f32 	%f30, %f2, %f29;
	add.s64 	%rd25, %rd5, %rd15;
	st.global.f32 	[%rd25], %f30;
$L__BB0_2:
	ret;

}
	// .globl	_ZN3cub18CUB_300001_SM_10006detail11EmptyKernelIvEEvv
.visible .entry _ZN3cub18CUB_300001_SM_10006detail11EmptyKernelIvEEvv()
{


	ret;

}


// ===== COMPILED SASS (sm_100) =====

	.target	sm_100

	.elftype	@"ET_EXEC"


//--------------------- .note.nv.tkinfo           --------------------------
	.section	.note.nv.tkinfo,"",@"SHT_NOTE"
	.sectionflags	@"SHF_NOTE_NV_TKINFO"
	.tkinfo
        /*0018*/ 	.word	0x00000002
        /*0030*/ 	.string	""
        /*0030*/ 	.string	"ptxas"
        /*0030*/ 	.string	"Cuda compilation tools, release 13.0, V13.0.88"
        /*0030*/ 	.string	"Build cuda_13.0.r13.0/compiler.36424714_0"
        /*0030*/ 	.string	"-arch sm_100 -m 64 "



//--------------------- .note.nv.cuinfo           --------------------------
	.section	.note.nv.cuinfo,"",@"SHT_NOTE"
	.sectionflags	@"SHF_NOTE_NV_CUINFO"
        /*0018*/ 	.short	0x0002
        /*001a*/ 	.short	0x0064
        /*001c*/ 	.short	0x0082
	.zero		2


//--------------------- .nv.info                  --------------------------
	.section	.nv.info,"",@"SHT_CUDA_INFO"
	.align	4


	//----- nvinfo : EIATTR_REGCOUNT
	.align		4
        /*0000*/ 	.byte	0x04, 0x2f
        /*0002*/ 	.short	(.L_44 - .L_43)
	.align		4
.L_43:
        /*0004*/ 	.word	index@(_Z10ninePoint1N6thrust24THRUST_300001_SM_1000_NS10device_ptrIKfEENS1_IfEEiiNS1_IKiEE)
        /*0008*/ 	.word	0x00000020


	//----- nvinfo : EIATTR_FRAME_SIZE
	.align		4
.L_44:
        /*000c*/ 	.byte	0x04, 0x11
        /*000e*/ 	.short	(.L_46 - .L_45)
	.align		4
.L_45:
        /*0010*/ 	.word	index@($__internal_0_$__cuda_sm20_rcp_rn_f32_slowpath)
        /*0014*/ 	.word	0x00000000


	//----- nvinfo : EIATTR_FRAME_SIZE
	.align		4
.L_46:
        /*0018*/ 	.byte	0x04, 0x11
        /*001a*/ 	.short	(.L_48 - .L_47)
	.align		4
.L_47:
        /*001c*/ 	.word	index@(_Z10ninePoint1N6thrust24THRUST_300001_SM_1000_NS10device_ptrIKfEENS1_IfEEiiNS1_IKiEE)
        /*0020*/ 	.word	0x00000000


	//----- nvinfo : EIATTR_REGCOUNT
	.align		4
.L_48:
        /*0024*/ 	.byte	0x04, 0x2f
        /*0026*/ 	.short	(.L_50 - .L_49)
	.align		4
.L_49:
        /*0028*/ 	.word	index@(_ZN3cub18CUB_300001_SM_10006detail11EmptyKernelIvEEvv)
        /*002c*/ 	.word	0x00000004


	//----- nvinfo : EIATTR_FRAME_SIZE
	.align		4
.L_50:
        /*0030*/ 	.byte	0x04, 0x11
        /*0032*/ 	.short	(.L_52 - .L_51)
	.align		4
.L_51:
        /*0034*/ 	.word	index@(_ZN3cub18CUB_300001_SM_10006detail11EmptyKernelIvEEvv)
        /*0038*/ 	.word	0x00000000


	//----- nvinfo : EIATTR_MIN_STACK_SIZE
	.align		4
.L_52:
        /*003c*/ 	.byte	0x04, 0x12
        /*003e*/ 	.short	(.L_54 - .L_53)
	.align		4
.L_53:
        /*0040*/ 	.word	index@(_ZN3cub18CUB_300001_SM_10006detail11EmptyKernelIvEEvv)
        /*0044*/ 	.word	0x00000000


	//----- nvinfo : EIATTR_MIN_STACK_SIZE
	.align		4
.L_54:
        /*0048*/ 	.byte	0x04, 0x12
        /*004a*/ 	.short	(.L_56 - .L_55)
	.align		4
.L_55:
        /*004c*/ 	.word	index@(_Z10ninePoint1N6thrust24THRUST_300001_SM_1000_NS10device_ptrIKfEENS1_IfEEiiNS1_IKiEE)
        /*0050*/ 	.word	0x00000000
.L_56:


//--------------------- .nv.compat                --------------------------
	.section	.nv.compat,"",@"SHT_CUDA_COMPAT_INFO"
	.align	4
        /*0000*/ 	.byte	0x02, 0x09, 0x00, 0x00, 0x02, 0x02, 0x01, 0x00, 0x02, 0x05, 0x05, 0x00, 0x03, 0x07, 0x01, 0x01
        /*0010*/ 	.byte	0x02, 0x03, 0x00, 0x00, 0x02, 0x06, 0x01, 0x00, 0x04, 0x0b, 0x08, 0x00, 0x09, 0x00, 0x00, 0x00
        /*0020*/ 	.byte	0x00, 0x00, 0x00, 0x00


//--------------------- .nv.info._ZN3cub18CUB_300001_SM_10006detail11EmptyKernelIvEEvv --------------------------
	.section	.nv.info._ZN3cub18CUB_300001_SM_10006detail11EmptyKernelIvEEvv,"",@"SHT_CUDA_INFO"
	.sectionflags	@""
	.align	4


	//----- nvinfo : EIATTR_CUDA_API_VERSION
	.align		4
        /*0000*/ 	.byte	0x04, 0x37
        /*0002*/ 	.short	(.L_58 - .L_57)
.L_57:
        /*0004*/ 	.word	0x00000082


	//----- nvinfo : EIATTR_SPARSE_MMA_MASK
	.align		4
.L_58:
        /*0008*/ 	.byte	0x03, 0x50
        /*000a*/ 	.short	0x0000


	//----- nvinfo : EIATTR_MAXREG_COUNT
	.align		4
        /*000c*/ 	.byte	0x03, 0x1b
        /*000e*/ 	.short	0x00ff


	//----- nvinfo : EIATTR_MERCURY_ISA_VERSION
	.align		4
        /*0010*/ 	.byte	0x03, 0x5f
        /*0012*/ 	.short	0x0101


	//----- nvinfo : EIATTR_VRC_CTA_INIT_COUNT
	.align		4
        /*0014*/ 	.byte	0x02, 0x4a
	.zero		1
	.zero		1


	//----- nvinfo : EIATTR_EXIT_INSTR_OFFSETS
	.align		4
        /*0018*/ 	.byte	0x04, 0x1c
        /*001a*/ 	.short	(.L_60 - .L_59)


	//   ....[0]....
.L_59:
        /*001c*/ 	.word	0x00000010


	//----- nvinfo : EIATTR_SW_WAR
	.align		4
.L_60:
        /*0020*/ 	.byte	0x04, 0x36
        /*0022*/ 	.short	(.L_62 - .L_61)
.L_61:
        /*0024*/ 	.word	0x00000008
.L_62:


//--------------------- .nv.info._Z10ninePoint1N6thrust24THRUST_300001_SM_1000_NS10device_ptrIKfEENS1_IfEEiiNS1_IKiEE --------------------------
	.section	.nv.info._Z10ninePoint1N6thrust24THRUST_300001_SM_1000_NS10device_ptrIKfEENS1_IfEEiiNS1_IKiEE,"",@"SHT_CUDA_INFO"
	.sectionflags	@""
	.align	4


	//----- nvinfo : EIATTR_CUDA_API_VERSION
	.align		4
        /*0000*/ 	.byte	0x04, 0x37
        /*0002*/ 	.short	(.L_64 - .L_63)
.L_63:
        /*0004*/ 	.word	0x00000082


	//----- nvinfo : EIATTR_KPARAM_INFO
	.align		4
.L_64:
        /*0008*/ 	.byte	0x04, 0x17
        /*000a*/ 	.short	(.L_66 - .L_65)
.L_65:
        /*000c*/ 	.word	0x00000000
        /*0010*/ 	.short	0x0004
        /*0012*/ 	.short	0x0018
        /*0014*/ 	.byte	0x00, 0xf0, 0x21, 0x00


	//----- nvinfo : EIATTR_KPARAM_INFO
	.align		4
.L_66:
        /*0018*/ 	.byte	0x04, 0x17
        /*001a*/ 	.short	(.L_68 - .L_67)
.L_67:
        /*001c*/ 	.word	0x00000000
        /*0020*/ 	.short	0x0003
        /*0022*/ 	.short	0x0014
        /*0024*/ 	.byte	0x00, 0xf0, 0x11, 0x00


	//----- nvinfo : EIATTR_KPARAM_INFO
	.align		4
.L_68:
        /*0028*/ 	.byte	0x04, 0x17
        /*002a*/ 	.short	(.L_70 - .L_69)
.L_69:
        /*002c*/ 	.word	0x00000000
        /*0030*/ 	.short	0x0002
        /*0032*/ 	.short	0x0010
        /*0034*/ 	.byte	0x00, 0xf0, 0x11, 0x00


	//----- nvinfo : EIATTR_KPARAM_INFO
	.align		4
.L_70:
        /*0038*/ 	.byte	0x04, 0x17
        /*003a*/ 	.short	(.L_72 - .L_71)
.L_71:
        /*003c*/ 	.word	0x00000000
        /*0040*/ 	.short	0x0001
        /*0042*/ 	.short	0x0008
        /*0044*/ 	.byte	0x00, 0xf0, 0x21, 0x00


	//----- nvinfo : EIATTR_KPARAM_INFO
	.align		4
.L_72:
        /*0048*/ 	.byte	0x04, 0x17
        /*004a*/ 	.short	(.L_74 - .L_73)
.L_73:
        /*004c*/ 	.word	0x00000000
        /*0050*/ 	.short	0x0000
        /*0052*/ 	.short	0x0000
        /*0054*/ 	.byte	0x00, 0xf0, 0x21, 0x00


	//----- nvinfo : EIATTR_SPARSE_MMA_MASK
	.align		4
.L_74:
        /*0058*/ 	.byte	0x03, 0x50
        /*005a*/ 	.short	0x0000


	//----- nvinfo : EIATTR_MAXREG_COUNT
	.align		4
        /*005c*/ 	.byte	0x03, 0x1b
        /*005e*/ 	.short	0x00ff


	//----- nvinfo : EIATTR_MERCURY_ISA_VERSION
	.align		4
        /*0060*/ 	.byte	0x03, 0x5f
        /*0062*/ 	.short	0x0101


	//----- nvinfo : EIATTR_VRC_CTA_INIT_COUNT
	.align		4
        /*0064*/ 	.byte	0x02, 0x4a
	.zero		1
	.zero		1


	//----- nvinfo : EIATTR_EXIT_INSTR_OFFSETS
	.align		4
        /*0068*/ 	.byte	0x04, 0x1c
        /*006a*/ 	.short	(.L_76 - .L_75)


	//   ....[0]....
.L_75:
        /*006c*/ 	.word	0x00000100


	//   ....[1]....
        /*0070*/ 	.word	0x00000600


	//----- nvinfo : EIATTR_CRS_STACK_SIZE
	.align		4
.L_76:
        /*0074*/ 	.byte	0x04, 0x1e
        /*0076*/ 	.short	(.L_78 - .L_77)
.L_77:
        /*0078*/ 	.word	0x00000000


	//----- nvinfo : EIATTR_CBANK_PARAM_SIZE
	.align		4
.L_78:
        /*007c*/ 	.byte	0x03, 0x19
        /*007e*/ 	.short	0x0020


	//----- nvinfo : EIATTR_PARAM_CBANK
	.align		4
        /*0080*/ 	.byte	0x04, 0x0a
        /*0082*/ 	.short	(.L_80 - .L_79)
	.align		4
.L_79:
        /*0084*/ 	.word	index@(.nv.constant0._Z10ninePoint1N6thrust24THRUST_300001_SM_1000_NS10device_ptrIKfEENS1_IfEEiiNS1_IKiEE)
        /*0088*/ 	.short	0x0380
        /*008a*/ 	.short	0x0020


	//----- nvinfo : EIATTR_SW_WAR
	.align		4
.L_80:
        /*008c*/ 	.byte	0x04, 0x36
        /*008e*/ 	.short	(.L_82 - .L_81)
.L_81:
        /*0090*/ 	.word	0x00000008
.L_82:


//--------------------- .nv.callgraph             --------------------------
	.section	.nv.callgraph,"",@"SHT_CUDA_CALLGRAPH"
	.align	4
	.sectionentsize	8
	.align		4
        /*0000*/ 	.word	0x00000000
	.align		4
        /*0004*/ 	.word	0xffffffff
	.align		4
        /*0008*/ 	.word	0x00000000
	.align		4
        /*000c*/ 	.word	0xfffffffe
	.align		4
        /*0010*/ 	.word	0x00000000
	.align		4
        /*0014*/ 	.word	0xfffffffd
	.align		4
        /*0018*/ 	.word	0x00000000
	.align		4
        /*001c*/ 	.word	0xfffffffc


//--------------------- .nv.constant4             --------------------------
	.section	.nv.constant4,"a",@progbits
	.align	8
	.align		8
.nv.constant4:
        /*0000*/ 	.dword	_ZN34_INTERNAL_937b7597_4_k_cu_a247e3234cuda3std3__45__cpo5beginE
	.align		8
        /*0008*/ 	.dword	_ZN34_INTERNAL_937b7597_4_k_cu_a247e3234cuda3std3__45__cpo3endE
	.align		8
        /*0010*/ 	.dword	_ZN34_INTERNAL_937b7597_4_k_cu_a247e3234cuda3std3__45__cpo6cbeginE
	.align		8
        /*0018*/ 	.dword	_ZN34_INTERNAL_937b7597_4_k_cu_a247e3234cuda3std3__45__cpo4cendE
	.align		8
        /*0020*/ 	.dword	_ZN34_INTERNAL_937b7597_4_k_cu_a247e3234cuda3std3__45__cpo6rbeginE
	.align		8
        /*0028*/ 	.dword	_ZN34_INTERNAL_937b7597_4_k_cu_a247e3234cuda3std3__45__cpo4rendE
	.align		8
        /*0030*/ 	.dword	_ZN34_INTERNAL_937b7597_4_k_cu_a247e3234cuda3std3__45__cpo7crbeginE
	.align		8
        /*0038*/ 	.dword	_ZN34_INTERNAL_937b7597_4_k_cu_a247e3234cuda3std3__45__cpo5crendE
	.align		8
        /*0040*/ 	.dword	_ZN34_INTERNAL_937b7597_4_k_cu_a247e3234cuda3std3__436_GLOBAL__N__937b7597_4_k_cu_a247e3236ignoreE
	.align		8
        /*0048*/ 	.dword	_ZN34_INTERNAL_937b7597_4_k_cu_a247e3234cuda3std3__419piecewise_constructE
	.align		8
        /*0050*/ 	.dword	_ZN34_INTERNAL_937b7597_4_k_cu_a247e3234cuda3std3__48in_placeE
	.align		8
        /*0058*/ 	.dword	_ZN34_INTERNAL_937b7597_4_k_cu_a247e3234cuda3std3__420unreachable_sentinelE
	.align		8
        /*0060*/ 	.dword	_ZN34_INTERNAL_937b7597_4_k_cu_a247e3234cuda3std3__47nulloptE
	.align		8
        /*0068*/ 	.dword	_ZN34_INTERNAL_937b7597_4_k_cu_a247e3234cuda3std3__48unexpectE
	.align		8
        /*0070*/ 	.dword	_ZN34_INTERNAL_937b7597_4_k_cu_a247e3234cuda3std6ranges3__45__cpo4swapE
	.align		8
        /*0078*/ 	.dword	_ZN34_INTERNAL_937b7597_4_k_cu_a247e3234cuda3std6ranges3__45__cpo9iter_moveE
	.align		8
        /*0080*/ 	.dword	_ZN34_INTERNAL_937b7597_4_k_cu_a247e3234cuda3std6ranges3__45__cpo5beginE
	.align		8
        /*0088*/ 	.dword	_ZN34_INTERNAL_937b7597_4_k_cu_a247e3234cuda3std6ranges3__45__cpo3endE
	.align		8
        /*0090*/ 	.dword	_ZN34_INTERNAL_937b7597_4_k_cu_a247e3234cuda3std6ranges3__45__cpo6cbeginE
	.align		8
        /*0098*/ 	.dword	_ZN34_INTERNAL_937b7597_4_k_cu_a247e3234cuda3std6ranges3__45__cpo4cendE
	.align		8
        /*00a0*/ 	.dword	_ZN34_INTERNAL_937b7597_4_k_cu_a247e3234cuda3std6ranges3__45__cpo7advanceE
	.align		8
        /*00a8*/ 	.dword	_ZN34_INTERNAL_937b7597_4_k_cu_a247e3234cuda3std6ranges3__45__cpo9iter_swapE
	.align		8
        /*00b0*/ 	.dword	_ZN34_INTERNAL_937b7597_4_k_cu_a247e3234cuda3std6ranges3__45__cpo4nextE
	.align		8
        /*00b8*/ 	.dword	_ZN34_INTERNAL_937b7597_4_k_cu_a247e3234cuda3std6ranges3__45__cpo4prevE
	.align		8
        /*00c0*/ 	.dword	_ZN34_INTERNAL_937b7597_4_k_cu_a247e3234cuda3std6ranges3__45__cpo4dataE
	.align		8
        /*00c8*/ 	.dword	_ZN34_INTERNAL_937b7597_4_k_cu_a247e3234cuda3std6ranges3__45__cpo5cdataE
	.align		8
        /*00d0*/ 	.dword	_ZN34_INTERNAL_937b7597_4_k_cu_a247e3234cuda3std6ranges3__45__cpo4sizeE
	.align		8
        /*00d8*/ 	.dword	_ZN34_INTERNAL_937b7597_4_k_cu_a247e3234cuda3std6ranges3__45__cpo5ssizeE
	.align		8
        /*00e0*/ 	.dword	_ZN34_INTERNAL_937b7597_4_k_cu_a247e3234cuda3std6ranges3__45__cpo8distanceE
	.align		8
        /*00e8*/ 	.dword	_ZN34_INTERNAL_937b7597_4_k_cu_a247e3236thrust24THRUST_300001_SM_1000_NS8cuda_cub3parE
	.align		8
        /*00f0*/ 	.dword	_ZN34_INTERNAL_937b7597_4_k_cu_a247e3236thrust24THRUST_300001_SM_1000_NS8cuda_cub10par_nosyncE
	.align		8
        /*00f8*/ 	.dword	_ZN34_INTERNAL_937b7597_4_k_cu_a247e3236thrust24THRUST_300001_SM_1000_NS6system6detail10sequential3seqE
	.align		8
        /*0100*/ 	.dword	_ZN34_INTERNAL_937b7597_4_k_cu_a247e3236thrust24THRUST_300001_SM_1000_NS12placeholders2_1E
	.align		8
        /*0108*/ 	.dword	_ZN34_INTERNAL_937b7597_4_k_cu_a247e3236thrust24THRUST_300001_SM_1000_NS12placeholders2_2E
	.align		8
        /*0110*/ 	.dword	_ZN34_INTERNAL_937b7597_4_k_cu_a247e3236thrust24THRUST_300001_SM_1000_NS12placeholders2_3E
	.align		8
        /*0118*/ 	.dword	_ZN34_INTERNAL_937b7597_4_k_cu_a247e3236thrust24THRUST_300001_SM_1000_NS12placeholders2_4E
	.align		8
        /*0120*/ 	.dword	_ZN34_INTERNAL_937b7597_4_k_cu_a247e3236thrust24THRUST_300001_SM_1000_NS12placeholders2_5E
	.align		8
        /*0128*/ 	.dword	_ZN34_INTERNAL_937b7597_4_k_cu_a247e3236thrust24THRUST_300001_SM_1000_NS12placeholders2_6E
	.align		8
        /*0130*/ 	.dword	_ZN34_INTERNAL_937b7597_4_k_cu_a247e3236thrust24THRUST_300001_SM_1000_NS12placeholders2_7E
	.align		8
        /*0138*/ 	.dword	_ZN34_INTERNAL_937b7597_4_k_cu_a247e3236thrust24THRUST_300001_SM_1000_NS12placeholders2_8E
	.align		8
        /*0140*/ 	.dword	_ZN34_INTERNAL_937b7597_4_k_cu_a247e3236thrust24THRUST_300001_SM_1000_NS12placeholders2_9E
	.align		8
        /*0148*/ 	.dword	_ZN34_INTERNAL_937b7597_4_k_cu_a247e3236thrust24THRUST_300001_SM_1000_NS12placeholders3_10E
	.align		8
        /*0150*/ 	.dword	_ZN34_INTERNAL_937b7597_4_k_cu_a247e3236thrust24THRUST_300001_SM_1000_NS3seqE


//--------------------- .text._ZN3cub18CUB_300001_SM_10006detail11EmptyKernelIvEEvv --------------------------
	.section	.text._ZN3cub18CUB_300001_SM_10006detail11EmptyKernelIvEEvv,"ax",@progbits
	.align	128
        .global         _ZN3cub18CUB_300001_SM_10006detail11EmptyKernelIvEEvv
        .type           _ZN3cub18CUB_300001_SM_10006detail11EmptyKernelIvEEvv,@function
        .size           _ZN3cub18CUB_300001_SM_10006detail11EmptyKernelIvEEvv,(.L_x_8 - _ZN3cub18CUB_300001_SM_10006detail11EmptyKernelIvEEvv)
        .other          _ZN3cub18CUB_300001_SM_10006detail11EmptyKernelIvEEvv,@"STO_CUDA_ENTRY STV_DEFAULT"
_ZN3cub18CUB_300001_SM_10006detail11EmptyKernelIvEEvv:
.text._ZN3cub18CUB_300001_SM_10006detail11EmptyKernelIvEEvv:
[----:B------:R-:W-:Y:S01]  /*0000*/  LDC R1, c[0x0][0x37c] ;  /* 0x0000df00ff017b82 */ /* 0x000fe20000000800 */
[----:B------:R-:W-:Y:S05]  /*0010*/  EXIT ;  /* 0x000000000000794d */ /* 0x000fea0003800000 */
.L_x_0:
[----:B------:R-:W-:-:S00]  /*0020*/  BRA `(.L_x_0) ;  /* 0xfffffffc00fc7947 */ /* 0x000fc0000383ffff */
[----:B------:R-:W-:-:S00]  /*0030*/  NOP ;  /* 0x0000000000007918 */ /* 0x000fc00000000000 */
        /* <DEDUP_REMOVED lines=12> */
.L_x_8:


//--------------------- .text._Z10ninePoint1N6thrust24THRUST_300001_SM_1000_NS10device_ptrIKfEENS1_IfEEiiNS1_IKiEE --------------------------
	.section	.text._Z10ninePoint1N6thrust24THRUST_300001_SM_1000_NS10device_ptrIKfEENS1_IfEEiiNS1_IKiEE,"ax",@progbits
	.align	128
        .global         _Z10ninePoint1N6thrust24THRUST_300001_SM_1000_NS10device_ptrIKfEENS1_IfEEiiNS1_IKiEE
        .type           _Z10ninePoint1N6thrust24THRUST_300001_SM_1000_NS10device_ptrIKfEENS1_IfEEiiNS1_IKiEE,@function
        .size           _Z10ninePoint1N6thrust24THRUST_300001_SM_1000_NS10device_ptrIKfEENS1_IfEEiiNS1_IKiEE,(.L_x_7 - _Z10ninePoint1N6thrust24THRUST_300001_SM_1000_NS10device_ptrIKfEENS1_IfEEiiNS1_IKiEE)
        .other          _Z10ninePoint1N6thrust24THRUST_300001_SM_1000_NS10device_ptrIKfEENS1_IfEEiiNS1_IKiEE,@"STO_CUDA_ENTRY STV_DEFAULT"
_Z10ninePoint1N6thrust24THRUST_300001_SM_1000_NS10device_ptrIKfEENS1_IfEEiiNS1_IKiEE:
.text._Z10ninePoint1N6thrust24THRUST_300001_SM_1000_NS10device_ptrIKfEENS1_IfEEiiNS1_IKiEE:
[----:B------:R-:W-:Y:S01]  /*0000*/  LDC R1, c[0x0][0x37c] ;  /* 0x0000df00ff017b82 */ /* 0x000fe20000000800 */
[----:B------:R-:W0:Y:S07]  /*0010*/  S2R R0, SR_TID.Y ;  /* 0x0000000000007919 */ /* 0x000e2e0000002200 */
[----:B------:R-:W1:Y:S01]  /*0020*/  LDC R4, c[0x0][0x360] ;  /* 0x0000d800ff047b82 */ /* 0x000e620000000800 */
[----:B------:R-:W2:Y:S01]  /*0030*/  LDCU.64 UR6, c[0x0][0x390] ;  /* 0x00007200ff0677ac */ /* 0x000ea20008000a00 */
[----:B------:R-:W1:Y:S06]  /*0040*/  S2R R3, SR_TID.X ;  /* 0x0000000000037919 */ /* 0x000e6c0000002100 */
[----:B------:R-:W0:Y:S08]  /*0050*/  S2UR UR5, SR_CTAID.Y ;  /* 0x00000000000579c3 */ /* 0x000e300000002600 */
[----:B------:R-:W0:Y:S08]  /*0060*/  LDC R5, c[0x0][0x364] ;  /* 0x0000d900ff057b82 */ /* 0x000e300000000800 */
[----:B------:R-:W1:Y:S01]  /*0070*/  S2UR UR4, SR_CTAID.X ;  /* 0x00000000000479c3 */ /* 0x000e620000002500 */
[----:B0-----:R-:W-:Y:S01]  /*0080*/  IMAD R5, R5, UR5, R0 ;  /* 0x0000000505057c24 */ /* 0x001fe2000f8e0200 */
[----:B--2---:R-:W-:-:S03]  /*0090*/  UIADD3 UR5, UPT, UPT, UR6, -0x2, URZ ;  /* 0xfffffffe06057890 */ /* 0x004fc6000fffe0ff */
[----:B------:R-:W-:Y:S02]  /*00a0*/  VIADD R5, R5, 0x2 ;  /* 0x0000000205057836 */ /* 0x000fe40000000000 */
[----:B-1----:R-:W-:Y:S01]  /*00b0*/  IMAD R4, R4, UR4, R3 ;  /* 0x0000000404047c24 */ /* 0x002fe2000f8e0203 */
[----:B------:R-:W-:-:S03]  /*00c0*/  UIADD3 UR4, UPT, UPT, UR7, -0x2, URZ ;  /* 0xfffffffe07047890 */ /* 0x000fc6000fffe0ff */
[----:B------:R-:W-:-:S03]  /*00d0*/  VIADD R0, R4, 0x2 ;  /* 0x0000000204007836 */ /* 0x000fc60000000000 */
[----:B------:R-:W-:-:S04]  /*00e0*/  ISETP.GE.U32.AND P0, PT, R5, UR4, PT ;  /* 0x0000000405007c0c */ /* 0x000fc8000bf06070 */
[----:B------:R-:W-:-:S13]  /*00f0*/  ISETP.GE.U32.OR P0, PT, R0, UR5, P0 ;  /* 0x0000000500007c0c */ /* 0x000fda0008706470 */
[----:B------:R-:W-:Y:S05]  /*0100*/  @P0 EXIT ;  /* 0x000000000000094d */ /* 0x000fea0003800000 */
[----:B------:R-:W0:Y:S01]  /*0110*/  LDC.64 R2, c[0x0][0x398] ;  /* 0x0000e600ff027b82 */ /* 0x000e220000000a00 */
[----:B------:R-:W0:Y:S02]  /*0120*/  LDCU.64 UR4, c[0x0][0x358] ;  /* 0x00006b00ff0477ac */ /* 0x000e240008000a00 */
[----:B0-----:R-:W2:Y:S04]  /*0130*/  LDG.E R22, desc[UR4][R2.64+0x8] ;  /* 0x0000080402167981 */ /* 0x001ea8000c1e1900 */
[----:B------:R-:W2:Y:S04]  /*0140*/  LDG.E R17, desc[UR4][R2.64+0x1c] ;  /* 0x00001c0402117981 */ /* 0x000ea8000c1e1900 */
[----:B------:R-:W2:Y:S04]  /*0150*/  LDG.E R24, desc[UR4][R2.64+0x28] ;  /* 0x0000280402187981 */ /* 0x000ea8000c1e1900 */
[----:B------:R-:W3:Y:S04]  /*0160*/  LDG.E R25, desc[UR4][R2.64+0x2c] ;  /* 0x00002c0402197981 */ /* 0x000ee8000c1e1900 */
[----:B------:R-:W3:Y:S04]  /*0170*/  LDG.E R14, desc[UR4][R2.64+0x30] ;  /* 0x00003004020e7981 */ /* 0x000ee8000c1e1900 */
[----:B------:R-:W4:Y:S04]  /*0180*/  LDG.E R23, desc[UR4][R2.64+0x34] ;  /* 0x0000340402177981 */ /* 0x000f28000c1e1900 */
[----:B------:R-:W4:Y:S04]  /*0190*/  LDG.E R18, desc[UR4][R2.64+0x38] ;  /* 0x0000380402127981 */ /* 0x000f28000c1e1900 */
[----:B------:R-:W5:Y:S04]  /*01a0*/  LDG.E R19, desc[UR4][R2.64+0x44] ;  /* 0x0000440402137981 */ /* 0x000f68000c1e1900 */
[----:B------:R-:W5:Y:S01]  /*01b0*/  LDG.E R16, desc[UR4][R2.64+0x58] ;  /* 0x0000580402107981 */ /* 0x000f62000c1e1900 */
[----:B------:R-:W-:Y:S01]  /*01c0*/  IMAD R15, R5, UR6, R0 ;  /* 0x00000006050f7c24 */ /* 0x000fe2000f8e0200 */
[----:B--2---:R-:W-:-:S04]  /*01d0*/  IADD3 R6, PT, PT, R24, R17, R22 ;  /* 0x0000001118067210 */ /* 0x004fc80007ffe016 */
[----:B---3--:R-:W-:-:S04]  /*01e0*/  IADD3 R6, PT, PT, R14, R6, R25 ;  /* 0x000000060e067210 */ /* 0x008fc80007ffe019 */
[----:B----4-:R-:W-:-:S04]  /*01f0*/  IADD3 R6, PT, PT, R18, R6, R23 ;  /* 0x0000000612067210 */ /* 0x010fc80007ffe017 */
[----:B-----5:R-:W-:-:S04]  /*0200*/  IADD3 R6, PT, PT, R16, R6, R19 ;  /* 0x0000000610067210 */ /* 0x020fc80007ffe013 */
[----:B------:R-:W-:-:S04]  /*0210*/  I2FP.F32.S32 R6, R6 ;  /* 0x0000000600067245 */ /* 0x000fc80000201400 */
[----:B------:R-:W-:-:S04]  /*0220*/  IADD3 R7, PT, PT, R6, 0x1800000, RZ ;  /* 0x0180000006077810 */ /* 0x000fc80007ffe0ff */
[----:B------:R-:W-:-:S04]  /*0230*/  LOP3.LUT R7, R7, 0x7f800000, RZ, 0xc0, !PT ;  /* 0x7f80000007077812 */ /* 0x000fc800078ec0ff */
[----:B------:R-:W-:-:S13]  /*0240*/  ISETP.GT.U32.AND P0, PT, R7, 0x1ffffff, PT ;  /* 0x01ffffff0700780c */ /* 0x000fda0003f04070 */
[----:B------:R-:W-:Y:S05]  /*0250*/  @P0 BRA `(.L_x_1) ;  /* 0x00000000000c0947 */ /* 0x000fea0003800000 */
[----:B------:R-:W-:-:S07]  /*0260*/  MOV R2, 0x280 ;  /* 0x0000028000027802 */ /* 0x000fce0000000f00 */
[----:B------:R-:W-:Y:S05]  /*0270*/  CALL.REL.NOINC `($__internal_0_$__cuda_sm20_rcp_rn_f32_slowpath) ;  /* 0x0000000000e47944 */ /* 0x000fea0003c00000 */
[----:B------:R-:W-:Y:S05]  /*0280*/  BRA `(.L_x_2) ;  /* 0x0000000000107947 */ /* 0x000fea0003800000 */
.L_x_1:
[----:B------:R-:W0:Y:S02]  /*0290*/  MUFU.RCP R3, R6 ;  /* 0x0000000600037308 */ /* 0x000e240000001000 */
[----:B0-----:R-:W-:-:S04]  /*02a0*/  FFMA R0, R6, R3, -1 ;  /* 0xbf80000006007423 */ /* 0x001fc80000000003 */
[----:B------:R-:W-:-:S04]  /*02b0*/  FADD.FTZ R0, -R0, -RZ ;  /* 0x800000ff00007221 */ /* 0x000fc80000010100 */
[----:B------:R-:W-:-:S07]  /*02c0*/  FFMA R0, R3, R0, R3 ;  /* 0x0000000003007223 */ /* 0x000fce0000000003 */
.L_x_2:
[----:B------:R-:W0:Y:S01]  /*02d0*/  LDCU UR6, c[0x0][0x390] ;  /* 0x00007200ff0677ac */ /* 0x000e220008000800 */
[----:B------:R-:W1:Y:S01]  /*02e0*/  LDC.64 R2, c[0x0][0x380] ;  /* 0x0000e000ff027b82 */ /* 0x000e620000000a00 */
[C---:B------:R-:W-:Y:S02]  /*02f0*/  VIADD R7, R15.reuse, 0xffffffff ;  /* 0xffffffff0f077836 */ /* 0x040fe40000000000 */
[----:B0-----:R-:W-:Y:S02]  /*0300*/  IMAD R6, RZ, RZ, -UR6 ;  /* 0x80000006ff067e24 */ /* 0x001fe4000f8e02ff */
[----:B------:R-:W-:Y:S02]  /*0310*/  VIADD R13, R15, -UR6 ;  /* 0x800000060f0d7c36 */ /* 0x000fe40008000000 */
[----:B------:R-:W-:Y:S01]  /*0320*/  IMAD R5, R5, UR6, R4 ;  /* 0x0000000605057c24 */ /* 0x000fe2000f8e0204 */
[----:B------:R-:W-:Y:S01]  /*0330*/  LEA R21, R6, R15, 0x1 ;  /* 0x0000000f06157211 */ /* 0x000fe200078e08ff */
[----:B-1----:R-:W-:-:S04]  /*0340*/  IMAD.WIDE.U32 R12, R13, 0x4, R2 ;  /* 0x000000040d0c7825 */ /* 0x002fc800078e0002 */
[--C-:B------:R-:W-:Y:S01]  /*0350*/  IMAD.WIDE.U32 R20, R21, 0x4, R2.reuse ;  /* 0x0000000415147825 */ /* 0x100fe200078e0002 */
[----:B------:R0:W2:Y:S03]  /*0360*/  LDG.E R26, desc[UR4][R12.64] ;  /* 0x000000040c1a7981 */ /* 0x0000a6000c1e1900 */
[--C-:B------:R-:W-:Y:S02]  /*0370*/  IMAD.WIDE.U32 R4, R5, 0x4, R2.reuse ;  /* 0x0000000405047825 */ /* 0x100fe400078e0002 */
[----:B------:R1:W3:Y:S02]  /*0380*/  LDG.E R20, desc[UR4][R20.64] ;  /* 0x0000000414147981 */ /* 0x0002e4000c1e1900 */
[----:B------:R-:W-:Y:S02]  /*0390*/  IMAD.WIDE.U32 R6, R7, 0x4, R2 ;  /* 0x0000000407067825 */ /* 0x000fe400078e0002 */
[----:B------:R4:W5:Y:S02]  /*03a0*/  LDG.E R27, desc[UR4][R4.64] ;  /* 0x00000004041b7981 */ /* 0x000964000c1e1900 */
[----:B------:R-:W-:-:S02]  /*03b0*/  VIADD R11, R15, 0x1 ;  /* 0x000000010f0b7836 */ /* 0x000fc40000000000 */
[C-C-:B------:R-:W-:Y:S01]  /*03c0*/  IMAD.WIDE.U32 R8, R15.reuse, 0x4, R2.reuse ;  /* 0x000000040f087825 */ /* 0x140fe200078e0002 */
[----:B------:R4:W5:Y:S01]  /*03d0*/  LDG.E R6, desc[UR4][R6.64] ;  /* 0x0000000406067981 */ /* 0x000962000c1e1900 */
[----:B------:R-:W-:Y:S02]  /*03e0*/  IADD3 R29, PT, PT, R15, 0x2, RZ ;  /* 0x000000020f1d7810 */ /* 0x000fe40007ffe0ff */
[--C-:B------:R-:W-:Y:S02]  /*03f0*/  IMAD.WIDE.U32 R10, R11, 0x4, R2.reuse ;  /* 0x000000040b0a7825 */ /* 0x100fe400078e0002 */
[----:B------:R4:W5:Y:S02]  /*0400*/  LDG.E R8, desc[UR4][R8.64] ;  /* 0x0000000408087981 */ /* 0x000964000c1e1900 */
[----:B------:R-:W-:Y:S02]  /*0410*/  VIADD R28, R15, UR6 ;  /* 0x000000060f1c7c36 */ /* 0x000fe40008000000 */
[--C-:B0-----:R-:W-:Y:S01]  /*0420*/  IMAD.WIDE.U32 R12, R29, 0x4, R2.reuse ;  /* 0x000000041d0c7825 */ /* 0x101fe200078e0002 */
[----:B------:R-:W5:Y:S02]  /*0430*/  LDG.E R10, desc[UR4][R10.64] ;  /* 0x000000040a0a7981 */ /* 0x000f64000c1e1900 */
[C---:B-1----:R-:W-:Y:S01]  /*0440*/  IADD3 R21, PT, PT, R28.reuse, UR6, RZ ;  /* 0x000000061c157c10 */ /* 0x042fe2000fffe0ff */
[----:B----4-:R-:W-:-:S02]  /*0450*/  IMAD.WIDE.U32 R4, R28, 0x4, R2 ;  /* 0x000000041c047825 */ /* 0x010fc400078e0002 */
[----:B------:R-:W4:Y:S02]  /*0460*/  LDG.E R12, desc[UR4][R12.64] ;  /* 0x000000040c0c7981 */ /* 0x000f24000c1e1900 */
[----:B------:R-:W-:Y:S02]  /*0470*/  IMAD.WIDE.U32 R2, R21, 0x4, R2 ;  /* 0x0000000415027825 */ /* 0x000fe400078e0002 */
[----:B------:R-:W4:Y:S04]  /*0480*/  LDG.E R4, desc[UR4][R4.64] ;  /* 0x0000000404047981 */ /* 0x000f28000c1e1900 */
[----:B------:R-:W4:Y:S01]  /*0490*/  LDG.E R2, desc[UR4][R2.64] ;  /* 0x0000000402027981 */ /* 0x000f22000c1e1900 */
[----:B------:R-:W-:Y:S02]  /*04a0*/  I2FP.F32.S32 R17, R17 ;  /* 0x0000001100117245 */ /* 0x000fe40000201400 */
[----:B------:R-:W-:-:S02]  /*04b0*/  I2FP.F32.S32 R7, R22 ;  /* 0x0000001600077245 */ /* 0x000fc40000201400 */
[----:B------:R-:W-:Y:S02]  /*04c0*/  I2FP.F32.S32 R9, R24 ;  /* 0x0000001800097245 */ /* 0x000fe40000201400 */
[----:B------:R-:W-:Y:S02]  /*04d0*/  I2FP.F32.S32 R22, R25 ;  /* 0x0000001900167245 */ /* 0x000fe40000201400 */
[----:B------:R-:W-:Y:S02]  /*04e0*/  I2FP.F32.S32 R14, R14 ;  /* 0x0000000e000e7245 */ /* 0x000fe40000201400 */
[----:B------:R-:W-:Y:S02]  /*04f0*/  I2FP.F32.S32 R18, R18 ;  /* 0x0000001200127245 */ /* 0x000fe40000201400 */
[----:B------:R-:W-:Y:S01]  /*0500*/  I2FP.F32.S32 R16, R16 ;  /* 0x0000001000107245 */ /* 0x000fe20000201400 */
[----:B--2---:R-:W-:-:S04]  /*0510*/  FMUL R26, R17, R26 ;  /* 0x0000001a111a7220 */ /* 0x004fc80000400000 */
[----:B---3--:R-:W-:-:S04]  /*0520*/  FFMA R20, R7, R20, R26 ;  /* 0x0000001407147223 */ /* 0x008fc8000000001a */
[----:B-----5:R-:W-:Y:S02]  /*0530*/  FFMA R9, R9, R27, R20 ;  /* 0x0000001b09097223 */ /* 0x020fe40000000014 */
[----:B------:R-:W0:Y:S02]  /*0540*/  LDC.64 R20, c[0x0][0x388] ;  /* 0x0000e200ff147b82 */ /* 0x000e240000000a00 */
[----:B------:R-:W-:Y:S01]  /*0550*/  FFMA R9, R22, R6, R9 ;  /* 0x0000000616097223 */ /* 0x000fe20000000009 */
[----:B------:R-:W-:-:S03]  /*0560*/  I2FP.F32.S32 R6, R23 ;  /* 0x0000001700067245 */ /* 0x000fc60000201400 */
[----:B------:R-:W-:-:S04]  /*0570*/  FFMA R9, R14, R8, R9 ;  /* 0x000000080e097223 */ /* 0x000fc80000000009 */
[----:B------:R-:W-:Y:S01]  /*0580*/  FFMA R9, R6, R10, R9 ;  /* 0x0000000a06097223 */ /* 0x000fe20000000009 */
[----:B------:R-:W-:-:S03]  /*0590*/  I2FP.F32.S32 R6, R19 ;  /* 0x0000001300067245 */ /* 0x000fc60000201400 */
[----:B----4-:R-:W-:-:S04]  /*05a0*/  FFMA R9, R18, R12, R9 ;  /* 0x0000000c12097223 */ /* 0x010fc80000000009 */
[----:B------:R-:W-:Y:S01]  /*05b0*/  FFMA R9, R6, R4, R9 ;  /* 0x0000000406097223 */ /* 0x000fe20000000009 */
[----:B0-----:R-:W-:-:S04]  /*05c0*/  IMAD.WIDE.U32 R20, R15, 0x4, R20 ;  /* 0x000000040f147825 */ /* 0x001fc800078e0014 */
[----:B------:R-:W-:-:S04]  /*05d0*/  FFMA R9, R16, R2, R9 ;  /* 0x0000000210097223 */ /* 0x000fc80000000009 */
[----:B------:R-:W-:-:S05]  /*05e0*/  FMUL R9, R9, R0 ;  /* 0x0000000009097220 */ /* 0x000fca0000400000 */
[----:B------:R-:W-:Y:S01]  /*05f0*/  STG.E desc[UR4][R20.64], R9 ;  /* 0x0000000914007986 */ /* 0x000fe2000c101904 */
[----:B------:R-:W-:Y:S05]  /*0600*/  EXIT ;  /* 0x000000000000794d */ /* 0x000fea0003800000 */
        .weak           $__internal_0_$__cuda_sm20_rcp_rn_f32_slowpath
        .type           $__internal_0_$__cuda_sm20_rcp_rn_f32_slowpath,@function
        .size           $__internal_0_$__cuda_sm20_rcp_rn_f32_slowpath,(.L_x_7 - $__internal_0_$__cuda_sm20_rcp_rn_f32_slowpath)
$__internal_0_$__cuda_sm20_rcp_rn_f32_slowpath:
[----:B------:R-:W-:Y:S01]  /*0610*/  IMAD.SHL.U32 R3, R6, 0x2, RZ ;  /* 0x0000000206037824 */ /* 0x000fe200078e00ff */
[----:B------:R-:W-:-:S04]  /*0620*/  MOV R0, R6 ;  /* 0x0000000600007202 */ /* 0x000fc80000000f00 */
[----:B------:R-:W-:-:S04]  /*0630*/  SHF.R.U32.HI R3, RZ, 0x18, R3 ;  /* 0x00000018ff037819 */ /* 0x000fc80000011603 */
[----:B------:R-:W-:-:S13]  /*0640*/  ISETP.NE.U32.AND P0, PT, R3, RZ, PT ;  /* 0x000000ff0300720c */ /* 0x000fda0003f05070 */
[----:B------:R-:W-:Y:S05]  /*0650*/  @P0 BRA `(.L_x_3) ;  /* 0x00000000002c0947 */ /* 0x000fea0003800000 */
[----:B------:R-:W-:-:S05]  /*0660*/  IMAD.SHL.U32 R3, R0, 0x2, RZ ;  /* 0x0000000200037824 */ /* 0x000fca00078e00ff */
[----:B------:R-:W-:-:S13]  /*0670*/  ISETP.NE.AND P0, PT, R3, RZ, PT ;  /* 0x000000ff0300720c */ /* 0x000fda0003f05270 */
[----:B------:R2:W3:Y:S01]  /*0680*/  @!P0 MUFU.RCP R3, R0 ;  /* 0x0000000000038308 */ /* 0x0004e20000001000 */
[----:B------:R-:W-:Y:S05]  /*0690*/  @!P0 BRA `(.L_x_4) ;  /* 0x0000000000a48947 */ /* 0x000fea0003800000 */
[----:B------:R-:W-:-:S04]  /*06a0*/  FFMA R6, R0, 1.84467440737095516160e+19, RZ ;  /* 0x5f80000000067823 */ /* 0x000fc800000000ff */
[----:B---3--:R-:W2:Y:S02]  /*06b0*/  MUFU.RCP R3, R6 ;  /* 0x0000000600037308 */ /* 0x008ea40000001000 */
[----:B--2---:R-:W-:-:S04]  /*06c0*/  FFMA R0, R6, R3, -1 ;  /* 0xbf80000006007423 */ /* 0x004fc80000000003 */
[----:B------:R-:W-:-:S04]  /*06d0*/  FADD.FTZ R0, -R0, -RZ ;  /* 0x800000ff00007221 */ /* 0x000fc80000010100 */
[----:B------:R-:W-:-:S04]  /*06e0*/  FFMA R0, R3, R0, R3 ;  /* 0x0000000003007223 */ /* 0x000fc80000000003 */
[----:B------:R-:W-:Y:S01]  /*06f0*/  FFMA R3, R0, 1.84467440737095516160e+19, RZ ;  /* 0x5f80000000037823 */ /* 0x000fe200000000ff */
[----:B------:R-:W-:Y:S06]  /*0700*/  BRA `(.L_x_4) ;  /* 0x0000000000887947 */ /* 0x000fec0003800000 */
.L_x_3:
[----:B------:R-:W-:-:S04]  /*0710*/  IADD3 R6, PT, PT, R3, -0xfd, RZ ;  /* 0xffffff0303067810 */ /* 0x000fc80007ffe0ff */
[----:B------:R-:W-:-:S13]  /*0720*/  ISETP.GT.U32.AND P0, PT, R6, 0x1, PT ;  /* 0x000000010600780c */ /* 0x000fda0003f04070 */
[----:B------:R-:W-:Y:S05]  /*0730*/  @P0 BRA `(.L_x_5) ;  /* 0x0000000000780947 */ /* 0x000fea0003800000 */
[----:B------:R-:W-:Y:S01]  /*0740*/  LOP3.LUT R7, R0, 0x7fffff, RZ, 0xc0, !PT ;  /* 0x007fffff00077812 */ /* 0x000fe200078ec0ff */
[----:B------:R-:W-:-:S03]  /*0750*/  IMAD.MOV.U32 R11, RZ, RZ, 0x3 ;  /* 0x00000003ff0b7424 */ /* 0x000fc600078e00ff */
[----:B------:R-:W-:Y:S02]  /*0760*/  LOP3.LUT R7, R7, 0x3f800000, RZ, 0xfc, !PT ;  /* 0x3f80000007077812 */ /* 0x000fe400078efcff */
[----:B------:R-:W-:Y:S02]  /*0770*/  SHF.L.U32 R12, R11, R6, RZ ;  /* 0x000000060b0c7219 */ /* 0x000fe400000006ff */
[----:B------:R-:W0:Y:S02]  /*0780*/  MUFU.RCP R8, R7 ;  /* 0x0000000700087308 */ /* 0x000e240000001000 */
[----:B0-----:R-:W-:-:S04]  /*0790*/  FFMA R9, R7, R8, -1 ;  /* 0xbf80000007097423 */ /* 0x001fc80000000008 */
[----:B------:R-:W-:-:S04]  /*07a0*/  FADD.FTZ R9, -R9, -RZ ;  /* 0x800000ff09097221 */ /* 0x000fc80000010100 */
[CCC-:B------:R-:W-:Y:S01]  /*07b0*/  FFMA.RM R10, R8.reuse, R9.reuse, R8.reuse ;  /* 0x00000009080a7223 */ /* 0x1c0fe20000004008 */
[----:B------:R-:W-:-:S04]  /*07c0*/  FFMA.RP R9, R8, R9, R8 ;  /* 0x0000000908097223 */ /* 0x000fc80000008008 */
[C---:B------:R-:W-:Y:S02]  /*07d0*/  LOP3.LUT R8, R10.reuse, 0x7fffff, RZ, 0xc0, !PT ;  /* 0x007fffff0a087812 */ /* 0x040fe400078ec0ff */
[----:B------:R-:W-:Y:S02]  /*07e0*/  FSETP.NEU.FTZ.AND P0, PT, R10, R9, PT ;  /* 0x000000090a00720b */ /* 0x000fe40003f1d000 */
[----:B------:R-:W-:Y:S02]  /*07f0*/  LOP3.LUT R9, R8, 0x800000, RZ, 0xfc, !PT ;  /* 0x0080000008097812 */ /* 0x000fe400078efcff */
[----:B------:R-:W-:Y:S02]  /*0800*/  SEL R8, RZ, 0xffffffff, !P0 ;  /* 0xffffffffff087807 */ /* 0x000fe40004000000 */
[----:B------:R-:W-:Y:S02]  /*0810*/  LOP3.LUT R7, R12, R9, RZ, 0xc0, !PT ;  /* 0x000000090c077212 */ /* 0x000fe400078ec0ff */
[----:B------:R-:W-:-:S02]  /*0820*/  IADD3 R8, PT, PT, -R8, RZ, RZ ;  /* 0x000000ff08087210 */ /* 0x000fc40007ffe1ff */
[-C--:B------:R-:W-:Y:S02]  /*0830*/  SHF.R.U32.HI R7, RZ, R6.reuse, R7 ;  /* 0x00000006ff077219 */ /* 0x080fe40000011607 */
[----:B------:R-:W-:Y:S02]  /*0840*/  LOP3.LUT P1, RZ, R8, R6, R9, 0xf8, !PT ;  /* 0x0000000608ff7212 */ /* 0x000fe4000782f809 */
[C---:B------:R-:W-:Y:S02]  /*0850*/  LOP3.LUT P0, RZ, R7.reuse, 0x1, RZ, 0xc0, !PT ;  /* 0x0000000107ff7812 */ /* 0x040fe4000780c0ff */
[----:B------:R-:W-:-:S04]  /*0860*/  LOP3.LUT P2, RZ, R7, 0x2, RZ, 0xc0, !PT ;  /* 0x0000000207ff7812 */ /* 0x000fc8000784c0ff */
[----:B------:R-:W-:Y:S02]  /*0870*/  PLOP3.LUT P0, PT, P0, P1, P2, 0xe0, 0x0 ;  /* 0x000000000000781c */ /* 0x000fe40000703c20 */
[----:B------:R-:W-:Y:S02]  /*0880*/  LOP3.LUT P1, RZ, R0, 0x7fffff, RZ, 0xc0, !PT ;  /* 0x007fffff00ff7812 */ /* 0x000fe4000782c0ff */
[----:B------:R-:W-:-:S05]  /*0890*/  SEL R6, RZ, 0x1, !P0 ;  /* 0x00000001ff067807 */ /* 0x000fca0004000000 */
[----:B------:R-:W-:-:S05]  /*08a0*/  IMAD.MOV R6, RZ, RZ, -R6 ;  /* 0x000000ffff067224 */ /* 0x000fca00078e0a06 */
[----:B------:R-:W-:Y:S02]  /*08b0*/  ISETP.GE.AND P0, PT, R6, RZ, PT ;  /* 0x000000ff0600720c */ /* 0x000fe40003f06270 */
[----:B------:R-:W-:-:S04]  /*08c0*/  IADD3 R6, PT, PT, R3, -0xfc, RZ ;  /* 0xffffff0403067810 */ /* 0x000fc80007ffe0ff */
[----:B------:R-:W-:-:S07]  /*08d0*/  SHF.R.U32.HI R3, RZ, R6, R9 ;  /* 0x00000006ff037219 */ /* 0x000fce0000011609 */
[----:B------:R-:W-:-:S05]  /*08e0*/  @!P0 VIADD R3, R3, 0x1 ;  /* 0x0000000103038836 */ /* 0x000fca0000000000 */
[----:B------:R-:W-:-:S04]  /*08f0*/  @!P1 SHF.L.U32 R3, R3, 0x1, RZ ;  /* 0x0000000103039819 */ /* 0x000fc800000006ff */
[----:B------:R-:W-:Y:S01]  /*0900*/  LOP3.LUT R3, R3, 0x80000000, R0, 0xf8, !PT ;  /* 0x8000000003037812 */ /* 0x000fe200078ef800 */
[----:B------:R-:W-:Y:S06]  /*0910*/  BRA `(.L_x_4) ;  /* 0x0000000000047947 */ /* 0x000fec0003800000 */
.L_x_5:
[----:B------:R0:W1:Y:S02]  /*0920*/  MUFU.RCP R3, R0 ;  /* 0x0000000000037308 */ /* 0x0000640000001000 */
.L_x_4:
[----:B0123--:R-:W-:Y:S02]  /*0930*/  IMAD.MOV.U32 R0, RZ, RZ, R3 ;  /* 0x000000ffff007224 */ /* 0x00ffe400078e0003 */
[----:B------:R-:W-:-:S04]  /*0940*/  HFMA2 R3, -RZ, RZ, 0, 0 ;  /* 0x00000000ff037431 */ /* 0x000fc800000001ff */
[----:B------:R-:W-:Y:S05]  /*0950*/  RET.REL.NODEC R2 `(_Z10ninePoint1N6thrust24THRUST_300001_SM_1000_NS10device_ptrIKfEENS1_IfEEiiNS1_IKiEE) ;  /* 0xfffffff402a87950 */ /* 0x000fea0003c3ffff */
.L_x_6:
        /* <DEDUP_REMOVED lines=10> */
.L_x_7:


//--------------------- .nv.shared.reserved.0     --------------------------
	.section	.nv.shared.reserved.0,"aw",@nobits
	.weak		__nv_reservedSMEM_offset_0_alias
	.size		__nv_reservedSMEM_offset_0_alias, 0, 64
	.other		__nv_reservedSMEM_offset_0_alias,@"STO_CUDA_RESERVED_SHARED STV_DEFAULT"
__nv_reservedSMEM_offset_0_alias:
	.zero		0
	.zero		64


//--------------------- .nv.global                --------------------------
	.section	.nv.global,"aw",@nobits
.nv.global:
	.type		_ZN34_INTERNAL_937b7597_4_k_cu_a247e3236thrust24THRUST_300001_SM_1000_NS3seqE,@object
	.size		_ZN34_INTERNAL_937b7597_4_k_cu_a247e3236thrust24THRUST_300001_SM_1000_NS3seqE,(_ZN34_INTERNAL_937b7597_4_k_cu_a247e3234cuda3std3__48in_placeE - _ZN34_INTERNAL_937b7597_4_k_cu_a247e3236thrust24THRUST_300001_SM_1000_NS3seqE)
_ZN34_INTERNAL_937b7597_4_k_cu_a247e3236thrust24THRUST_300001_SM_1000_NS3seqE:
	.zero		1
	.type		_ZN34_INTERNAL_937b7597_4_k_cu_a247e3234cuda3std3__48in_placeE,@object
	.size		_ZN34_INTERNAL_937b7597_4_k_cu_a247e3234cuda3std3__48in_placeE,(_ZN34_INTERNAL_937b7597_4_k_cu_a247e3234cuda3std6ranges3__45__cpo4sizeE - _ZN34_INTERNAL_937b7597_4_k_cu_a247e3234cuda3std3__48in_placeE)
_ZN34_INTERNAL_937b7597_4_k_cu_a247e3234cuda3std3__48in_placeE:
	.zero		1
	.type		_ZN34_INTERNAL_937b7597_4_k_cu_a247e3234cuda3std6ranges3__45__cpo4sizeE,@object
	.size		_ZN34_INTERNAL_937b7597_4_k_cu_a247e3234cuda3std6ranges3__45__cpo4sizeE,(_ZN34_INTERNAL_937b7597_4_k_cu_a247e3236thrust24THRUST_300001_SM_1000_NS12placeholders2_3E - _ZN34_INTERNAL_937b7597_4_k_cu_a247e3234cuda3std6ranges3__45__cpo4sizeE)
_ZN34_INTERNAL_937b7597_4_k_cu_a247e3234cuda3std6ranges3__45__cpo4sizeE:
	.zero		1
	.type		_ZN34_INTERNAL_937b7597_4_k_cu_a247e3236thrust24THRUST_300001_SM_1000_NS12placeholders2_3E,@object
	.size		_ZN34_INTERNAL_937b7597_4_k_cu_a247e3236thrust24THRUST_300001_SM_1000_NS12placeholders2_3E,(_ZN34_INTERNAL_937b7597_4_k_cu_a247e3234cuda3std3__45__cpo6cbeginE - _ZN34_INTERNAL_937b7597_4_k_cu_a247e3236thrust24THRUST_300001_SM_1000_NS12placeholders2_3E)
_ZN34_INTERNAL_937b7597_4_k_cu_a247e3236thrust24THRUST_300001_SM_1000_NS12placeholders2_3E:
	.zero		1
	.type		_ZN34_INTERNAL_937b7597_4_k_cu_a247e3234cuda3std3__45__cpo6cbeginE,@object
	.size		_ZN34_INTERNAL_937b7597_4_k_cu_a247e3234cuda3std3__45__cpo6cbeginE,(_ZN34_INTERNAL_937b7597_4_k_cu_a247e3234cuda3std6ranges3__45__cpo6cbeginE - _ZN34_INTERNAL_937b7597_4_k_cu_a247e3234cuda3std3__45__cpo6cbeginE)
_ZN34_INTERNAL_937b7597_4_k_cu_a247e3234cuda3std3__45__cpo6cbeginE:
	.zero		1
	.type		_ZN34_INTERNAL_937b7597_4_k_cu_a247e3234cuda3std6ranges3__45__cpo6cbeginE,@object
	.size		_ZN34_INTERNAL_937b7597_4_k_cu_a247e3234cuda3std6ranges3__45__cpo6cbeginE,(_ZN34_INTERNAL_937b7597_4_k_cu_a247e3236thrust24THRUST_300001_SM_1000_NS12placeholders2_7E - _ZN34_INTERNAL_937b7597_4_k_cu_a247e3234cuda3std6ranges3__45__cpo6cbeginE)
_ZN34_INTERNAL_937b7597_4_k_cu_a247e3234cuda3std6ranges3__45__cpo6cbeginE:
	.zero		1
	.type		_ZN34_INTERNAL_937b7597_4_k_cu_a247e3236thrust24THRUST_300001_SM_1000_NS12placeholders2_7E,@object
	.size		_ZN34_INTERNAL_937b7597_4_k_cu_a247e3236thrust24THRUST_300001_SM_1000_NS12placeholders2_7E,(_ZN34_INTERNAL_937b7597_4_k_cu_a247e3234cuda3std3__45__cpo7crbeginE - _ZN34_INTERNAL_937b7597_4_k_cu_a247e3236thrust24THRUST_300001_SM_1000_NS12placeholders2_7E)
_ZN34_INTERNAL_937b7597_4_k_cu_a247e3236thrust24THRUST_300001_SM_1000_NS12placeholders2_7E:
	.zero		1
	.type		_ZN34_INTERNAL_937b7597_4_k_cu_a247e3234cuda3std3__45__cpo7crbeginE,@object
	.size		_ZN34_INTERNAL_937b7597_4_k_cu_a247e3234cuda3std3__45__cpo7crbeginE,(_ZN34_INTERNAL_937b7597_4_k_cu_a247e3234cuda3std6ranges3__45__cpo4nextE - _ZN34_INTERNAL_937b7597_4_k_cu_a247e3234cuda3std3__45__cpo7crbeginE)
_ZN34_INTERNAL_937b7597_4_k_cu_a247e3234cuda3std3__45__cpo7crbeginE:
	.zero		1
	.type		_ZN34_INTERNAL_937b7597_4_k_cu_a247e3234cuda3std6ranges3__45__cpo4nextE,@object
	.size		_ZN34_INTERNAL_937b7597_4_k_cu_a247e3234cuda3std6ranges3__45__cpo4nextE,(_ZN34_INTERNAL_937b7597_4_k_cu_a247e3234cuda3std6ranges3__45__cpo4swapE - _ZN34_INTERNAL_937b7597_4_k_cu_a247e3234cuda3std6ranges3__45__cpo4nextE)
_ZN34_INTERNAL_937b7597_4_k_cu_a247e3234cuda3std6ranges3__45__cpo4nextE:
	.zero		1
	.type		_ZN34_INTERNAL_937b7597_4_k_cu_a247e3234cuda3std6ranges3__45__cpo4swapE,@object
	.size		_ZN34_INTERNAL_937b7597_4_k_cu_a247e3234cuda3std6ranges3__45__cpo4swapE,(_ZN34_INTERNAL_937b7597_4_k_cu_a247e3236thrust24THRUST_300001_SM_1000_NS8cuda_cub10par_nosyncE - _ZN34_INTERNAL_937b7597_4_k_cu_a247e3234cuda3std6ranges3__45__cpo4swapE)
_ZN34_INTERNAL_937b7597_4_k_cu_a247e3234cuda3std6ranges3__45__cpo4swapE:
	.zero		1
	.type		_ZN34_INTERNAL_937b7597_4_k_cu_a247e3236thrust24THRUST_300001_SM_1000_NS8cuda_cub10par_nosyncE,@object
	.size		_ZN34_INTERNAL_937b7597_4_k_cu_a247e3236thrust24THRUST_300001_SM_1000_NS8cuda_cub10par_nosyncE,(_ZN34_INTERNAL_937b7597_4_k_cu_a247e3236thrust24THRUST_300001_SM_1000_NS12placeholders2_9E - _ZN34_INTERNAL_937b7597_4_k_cu_a247e3236thrust24THRUST_300001_SM_1000_NS8cuda_cub10par_nosyncE)
_ZN34_INTERNAL_937b7597_4_k_cu_a247e3236thrust24THRUST_300001_SM_1000_NS8cuda_cub10par_nosyncE:
	.zero		1
	.type		_ZN34_INTERNAL_937b7597_4_k_cu_a247e3236thrust24THRUST_300001_SM_1000_NS12placeholders2_9E,@object
	.size		_ZN34_INTERNAL_937b7597_4_k_cu_a247e3236thrust24THRUST_300001_SM_1000_NS12placeholders2_9E,(_ZN34_INTERNAL_937b7597_4_k_cu_a247e3234cuda3std3__436_GLOBAL__N__937b7597_4_k_cu_a247e3236ignoreE - _ZN34_INTERNAL_937b7597_4_k_cu_a247e3236thrust24THRUST_300001_SM_1000_NS12placeholders2_9E)
_ZN34_INTERNAL_937b7597_4_k_cu_a247e3236thrust24THRUST_300001_SM_1000_NS12placeholders2_9E:
	.zero		1
	.type		_ZN34_INTERNAL_937b7597_4_k_cu_a247e3234cuda3std3__436_GLOBAL__N__937b7597_4_k_cu_a247e3236ignoreE,@object
	.size		_ZN34_INTERNAL_937b7597_4_k_cu_a247e3234cuda3std3__436_GLOBAL__N__937b7597_4_k_cu_a247e3236ignoreE,(_ZN34_INTERNAL_937b7597_4_k_cu_a247e3234cuda3std6ranges3__45__cpo4dataE - _ZN34_INTERNAL_937b7597_4_k_cu_a247e3234cuda3std3__436_GLOBAL__N__937b7597_4_k_cu_a247e3236ignoreE)
_ZN34_INTERNAL_937b7597_4_k_cu_a247e3234cuda3std3__436_GLOBAL__N__937b7597_4_k_cu_a247e3236ignoreE:
	.zero		1
	.type		_ZN34_INTERNAL_937b7597_4_k_cu_a247e3234cuda3std6ranges3__45__cpo4dataE,@object
	.size		_ZN34_INTERNAL_937b7597_4_k_cu_a247e3234cuda3std6ranges3__45__cpo4dataE,(_ZN34_INTERNAL_937b7597_4_k_cu_a247e3236thrust24THRUST_300001_SM_1000_NS12placeholders2_1E - _ZN34_INTERNAL_937b7597_4_k_cu_a247e3234cuda3std6ranges3__45__cpo4dataE)
_ZN34_INTERNAL_937b7597_4_k_cu_a247e3234cuda3std6ranges3__45__cpo4dataE:
	.zero		1
	.type		_ZN34_INTERNAL_937b7597_4_k_cu_a247e3236thrust24THRUST_300001_SM_1000_NS12placeholders2_1E,@object
	.size		_ZN34_INTERNAL_937b7597_4_k_cu_a247e3236thrust24THRUST_300001_SM_1000_NS12placeholders2_1E,(_ZN34_INTERNAL_937b7597_4_k_cu_a247e3234cuda3std3__45__cpo5beginE - _ZN34_INTERNAL_937b7597_4_k_cu_a247e3236thrust24THRUST_300001_SM_1000_NS12placeholders2_1E)
_ZN34_INTERNAL_937b7597_4_k_cu_a247e3236thrust24THRUST_300001_SM_1000_NS12placeholders2_1E:
	.zero		1
	.type		_ZN34_INTERNAL_937b7597_4_k_cu_a247e3234cuda3std3__45__cpo5beginE,@object
	.size		_ZN34_INTERNAL_937b7597_4_k_cu_a247e3234cuda3std3__45__cpo5beginE,(_ZN34_INTERNAL_937b7597_4_k_cu_a247e3234cuda3std6ranges3__45__cpo5beginE - _ZN34_INTERNAL_937b7597_4_k_cu_a247e3234cuda3std3__45__cpo5beginE)
_ZN34_INTERNAL_937b7597_4_k_cu_a247e3234cuda3std3__45__cpo5beginE:
	.zero		1
	.type		_ZN34_INTERNAL_937b7597_4_k_cu_a247e3234cuda3std6ranges3__45__cpo5beginE,@object
	.size		_ZN34_INTERNAL_937b7597_4_k_cu_a247e3234cuda3std6ranges3__45__cpo5beginE,(_ZN34_INTERNAL_937b7597_4_k_cu_a247e3236thrust24THRUST_300001_SM_1000_NS12placeholders2_5E - _ZN34_INTERNAL_937b7597_4_k_cu_a247e3234cuda3std6ranges3__45__cpo5beginE)
_ZN34_INTERNAL_937b7597_4_k_cu_a247e3234cuda3std6ranges3__45__cpo5beginE:
	.zero		1
	.type		_ZN34_INTERNAL_937b7597_4_k_cu_a247e3236thrust24THRUST_300001_SM_1000_NS12placeholders2_5E,@object
	.size		_ZN34_INTERNAL_937b7597_4_k_cu_a247e3236thrust24THRUST_300001_SM_1000_NS12placeholders2_5E,(_ZN34_INTERNAL_937b7597_4_k_cu_a247e3234cuda3std3__45__cpo6rbeginE - _ZN34_INTERNAL_937b7597_4_k_cu_a247e3236thrust24THRUST_300001_SM_1000_NS12placeholders2_5E)
_ZN34_INTERNAL_937b7597_4_k_cu_a247e3236thrust24THRUST_300001_SM_1000_NS12placeholders2_5E:
	.zero		1
	.type		_ZN34_INTERNAL_937b7597_4_k_cu_a247e3234cuda3std3__45__cpo6rbeginE,@object
	.size		_ZN34_INTERNAL_937b7597_4_k_cu_a247e3234cuda3std3__45__cpo6rbeginE,(_ZN34_INTERNAL_937b7597_4_k_cu_a247e3234cuda3std6ranges3__45__cpo7advanceE - _ZN34_INTERNAL_937b7597_4_k_cu_a247e3234cuda3std3__45__cpo6rbeginE)
_ZN34_INTERNAL_937b7597_4_k_cu_a247e3234cuda3std3__45__cpo6rbeginE:
	.zero		1
	.type		_ZN34_INTERNAL_937b7597_4_k_cu_a247e3234cuda3std6ranges3__45__cpo7advanceE,@object
	.size		_ZN34_INTERNAL_937b7597_4_k_cu_a247e3234cuda3std6ranges3__45__cpo7advanceE,(_ZN34_INTERNAL_937b7597_4_k_cu_a247e3234cuda3std3__47nulloptE - _ZN34_INTERNAL_937b7597_4_k_cu_a247e3234cuda3std6ranges3__45__cpo7advanceE)
_ZN34_INTERNAL_937b7597_4_k_cu_a247e3234cuda3std6ranges3__45__cpo7advanceE:
	.zero		1
	.type		_ZN34_INTERNAL_937b7597_4_k_cu_a247e3234cuda3std3__47nulloptE,@object
	.size		_ZN34_INTERNAL_937b7597_4_k_cu_a247e3234cuda3std3__47nulloptE,(_ZN34_INTERNAL_937b7597_4_k_cu_a247e3234cuda3std6ranges3__45__cpo8distanceE - _ZN34_INTERNAL_937b7597_4_k_cu_a247e3234cuda3std3__47nulloptE)
_ZN34_INTERNAL_937b7597_4_k_cu_a247e3234cuda3std3__47nulloptE:
	.zero		1
	.type		_ZN34_INTERNAL_937b7597_4_k_cu_a247e3234cuda3std6ranges3__45__cpo8distanceE,@object
	.size		_ZN34_INTERNAL_937b7597_4_k_cu_a247e3234cuda3std6ranges3__45__cpo8distanceE,(_ZN34_INTERNAL_937b7597_4_k_cu_a247e3236thrust24THRUST_300001_SM_1000_NS12placeholders3_10E - _ZN34_INTERNAL_937b7597_4_k_cu_a247e3234cuda3std6ranges3__45__cpo8distanceE)
_ZN34_INTERNAL_937b7597_4_k_cu_a247e3234cuda3std6ranges3__45__cpo8distanceE:
	.zero		1
	.type		_ZN34_INTERNAL_937b7597_4_k_cu_a247e3236thrust24THRUST_300001_SM_1000_NS12placeholders3_10E,@object
	.size		_ZN34_INTERNAL_937b7597_4_k_cu_a247e3236thrust24THRUST_300001_SM_1000_NS12placeholders3_10E,(_ZN34_INTERNAL_937b7597_4_k_cu_a247e3234cuda3std3__419piecewise_constructE - _ZN34_INTERNAL_937b7597_4_k_cu_a247e3236thrust24THRUST_300001_SM_1000_NS12placeholders3_10E)
_ZN34_INTERNAL_937b7597_4_k_cu_a247e3236thrust24THRUST_300001_SM_1000_NS12placeholders3_10E:
	.zero		1
	.type		_ZN34_INTERNAL_937b7597_4_k_cu_a247e3234cuda3std3__419piecewise_constructE,@object
	.size		_ZN34_INTERNAL_937b7597_4_k_cu_a247e3234cuda3std3__419piecewise_constructE,(_ZN34_INTERNAL_937b7597_4_k_cu_a247e3234cuda3std6ranges3__45__cpo5cdataE - _ZN34_INTERNAL_937b7597_4_k_cu_a247e3234cuda3std3__419piecewise_constructE)
_ZN34_INTERNAL_937b7597_4_k_cu_a247e3234cuda3std3__419piecewise_constructE:
	.zero		1
	.type		_ZN34_INTERNAL_937b7597_4_k_cu_a247e3234cuda3std6ranges3__45__cpo5cdataE,@object
	.size		_ZN34_INTERNAL_937b7597_4_k_cu_a247e3234cuda3std6ranges3__45__cpo5cdataE,(_ZN34_INTERNAL_937b7597_4_k_cu_a247e3236thrust24THRUST_300001_SM_1000_NS12placeholders2_2E - _ZN34_INTERNAL_937b7597_4_k_cu_a247e3234cuda3std6ranges3__45__cpo5cdataE)
_ZN34_INTERNAL_937b7597_4_k_cu_a247e3234cuda3std6ranges3__45__cpo5cdataE:
	.zero		1
	.type		_ZN34_INTERNAL_937b7597_4_k_cu_a247e3236thrust24THRUST_300001_SM_1000_NS12placeholders2_2E,@object
	.size		_ZN34_INTERNAL_937b7597_4_k_cu_a247e3236thrust24THRUST_300001_SM_1000_NS12placeholders2_2E,(_ZN34_INTERNAL_937b7597_4_k_cu_a247e3234cuda3std3__45__cpo3endE - _ZN34_INTERNAL_937b7597_4_k_cu_a247e3236thrust24THRUST_300001_SM_1000_NS12placeholders2_2E)
_ZN34_INTERNAL_937b7597_4_k_cu_a247e3236thrust24THRUST_300001_SM_1000_NS12placeholders2_2E:
	.zero		1
	.type		_ZN34_INTERNAL_937b7597_4_k_cu_a247e3234cuda3std3__45__cpo3endE,@object
	.size		_ZN34_INTERNAL_937b7597_4_k_cu_a247e3234cuda3std3__45__cpo3endE,(_ZN34_INTERNAL_937b7597_4_k_cu_a247e3234cuda3std6ranges3__45__cpo3endE - _ZN34_INTERNAL_937b7597_4_k_cu_a247e3234cuda3std3__45__cpo3endE)
_ZN34_INTERNAL_937b7597_4_k_cu_a247e3234cuda3std3__45__cpo3endE:
	.zero		1
	.type		_ZN34_INTERNAL_937b7597_4_k_cu_a247e3234cuda3std6ranges3__45__cpo3endE,@object
	.size		_ZN34_INTERNAL_937b7597_4_k_cu_a247e3234cuda3std6ranges3__45__cpo3endE,(_ZN34_INTERNAL_937b7597_4_k_cu_a247e3236thrust24THRUST_300001_SM_1000_NS12placeholders2_6E - _ZN34_INTERNAL_937b7597_4_k_cu_a247e3234cuda3std6ranges3__45__cpo3endE)
_ZN34_INTERNAL_937b7597_4_k_cu_a247e3234cuda3std6ranges3__45__cpo3endE:
	.zero		1
	.type		_ZN34_INTERNAL_937b7597_4_k_cu_a247e3236thrust24THRUST_300001_SM_1000_NS12placeholders2_6E,@object
	.size		_ZN34_INTERNAL_937b7597_4_k_cu_a247e3236thrust24THRUST_300001_SM_1000_NS12placeholders2_6E,(_ZN34_INTERNAL_937b7597_4_k_cu_a247e3234cuda3std3__45__cpo4rendE - _ZN34_INTERNAL_937b7597_4_k_cu_a247e3236thrust24THRUST_300001_SM_1000_NS12placeholders2_6E)
_ZN34_INTERNAL_937b7597_4_k_cu_a247e3236thrust24THRUST_300001_SM_1000_NS12placeholders2_6E:
	.zero		1
	.type		_ZN34_INTERNAL_937b7597_4_k_cu_a247e3234cuda3std3__45__cpo4rendE,@object
	.size		_ZN34_INTERNAL_937b7597_4_k_cu_a247e3234cuda3std3__45__cpo4rendE,(_ZN34_INTERNAL_937b7597_4_k_cu_a247e3234cuda3std6ranges3__45__cpo9iter_swapE - _ZN34_INTERNAL_937b7597_4_k_cu_a247e3234cuda3std3__45__cpo4rendE)
_ZN34_INTERNAL_937b7597_4_k_cu_a247e3234cuda3std3__45__cpo4rendE:
	.zero		1
	.type		_ZN34_INTERNAL_937b7597_4_k_cu_a247e3234cuda3std6ranges3__45__cpo9iter_swapE,@object
	.size		_ZN34_INTERNAL_937b7597_4_k_cu_a247e3234cuda3std6ranges3__45__cpo9iter_swapE,(_ZN34_INTERNAL_937b7597_4_k_cu_a247e3234cuda3std3__48unexpectE - _ZN34_INTERNAL_937b7597_4_k_cu_a247e3234cuda3std6ranges3__45__cpo9iter_swapE)
_ZN34_INTERNAL_937b7597_4_k_cu_a247e3234cuda3std6ranges3__45__cpo9iter_swapE:
	.zero		1
	.type		_ZN34_INTERNAL_937b7597_4_k_cu_a247e3234cuda3std3__48unexpectE,@object
	.size		_ZN34_INTERNAL_937b7597_4_k_cu_a247e3234cuda3std3__48unexpectE,(_ZN34_INTERNAL_937b7597_4_k_cu_a247e3236thrust24THRUST_300001_SM_1000_NS8cuda_cub3parE - _ZN34_INTERNAL_937b7597_4_k_cu_a247e3234cuda3std3__48unexpectE)
_ZN34_INTERNAL_937b7597_4_k_cu_a247e3234cuda3std3__48unexpectE:
	.zero		1
	.type		_ZN34_INTERNAL_937b7597_4_k_cu_a247e3236thrust24THRUST_300001_SM_1000_NS8cuda_cub3parE,@object
	.size		_ZN34_INTERNAL_937b7597_4_k_cu_a247e3236thrust24THRUST_300001_SM_1000_NS8cuda_cub3parE,(_ZN34_INTERNAL_937b7597_4_k_cu_a247e3236thrust24THRUST_300001_SM_1000_NS12placeholders2_4E - _ZN34_INTERNAL_937b7597_4_k_cu_a247e3236thrust24THRUST_300001_SM_1000_NS8cuda_cub3parE)
_ZN34_INTERNAL_937b7597_4_k_cu_a247e3236thrust24THRUST_300001_SM_1000_NS8cuda_cub3parE:
	.zero		1
	.type		_ZN34_INTERNAL_937b7597_4_k_cu_a247e3236thrust24THRUST_300001_SM_1000_NS12placeholders2_4E,@object
	.size		_ZN34_INTERNAL_937b7597_4_k_cu_a247e3236thrust24THRUST_300001_SM_1000_NS12placeholders2_4E,(_ZN34_INTERNAL_937b7597_4_k_cu_a247e3234cuda3std3__45__cpo4cendE - _ZN34_INTERNAL_937b7597_4_k_cu_a247e3236thrust24THRUST_300001_SM_1000_NS12placeholders2_4E)
_ZN34_INTERNAL_937b7597_4_k_cu_a247e3236thrust24THRUST_300001_SM_1000_NS12placeholders2_4E:
	.zero		1
	.type		_ZN34_INTERNAL_937b7597_4_k_cu_a247e3234cuda3std3__45__cpo4cendE,@object
	.size		_ZN34_INTERNAL_937b7597_4_k_cu_a247e3234cuda3std3__45__cpo4cendE,(_ZN34_INTERNAL_937b7597_4_k_cu_a247e3234cuda3std6ranges3__45__cpo4cendE - _ZN34_INTERNAL_937b7597_4_k_cu_a247e3234cuda3std3__45__cpo4cendE)
_ZN34_INTERNAL_937b7597_4_k_cu_a247e3234cuda3std3__45__cpo4cendE:
	.zero		1
	.type		_ZN34_INTERNAL_937b7597_4_k_cu_a247e3234cuda3std6ranges3__45__cpo4cendE,@object
	.size		_ZN34_INTERNAL_937b7597_4_k_cu_a247e3234cuda3std6ranges3__45__cpo4cendE,(_ZN34_INTERNAL_937b7597_4_k_cu_a247e3234cuda3std3__420unreachable_sentinelE - _ZN34_INTERNAL_937b7597_4_k_cu_a247e3234cuda3std6ranges3__45__cpo4cendE)
_ZN34_INTERNAL_937b7597_4_k_cu_a247e3234cuda3std6ranges3__45__cpo4cendE:
	.zero		1
	.type		_ZN34_INTERNAL_937b7597_4_k_cu_a247e3234cuda3std3__420unreachable_sentinelE,@object
	.size		_ZN34_INTERNAL_937b7597_4_k_cu_a247e3234cuda3std3__420unreachable_sentinelE,(_ZN34_INTERNAL_937b7597_4_k_cu_a247e3234cuda3std6ranges3__45__cpo5ssizeE - _ZN34_INTERNAL_937b7597_4_k_cu_a247e3234cuda3std3__420unreachable_sentinelE)
_ZN34_INTERNAL_937b7597_4_k_cu_a247e3234cuda3std3__420unreachable_sentinelE:
	.zero		1
	.type		_ZN34_INTERNAL_937b7597_4_k_cu_a247e3234cuda3std6ranges3__45__cpo5ssizeE,@object
	.size		_ZN34_INTERNAL_937b7597_4_k_cu_a247e3234cuda3std6ranges3__45__cpo5ssizeE,(_ZN34_INTERNAL_937b7597_4_k_cu_a247e3236thrust24THRUST_300001_SM_1000_NS12placeholders2_8E - _ZN34_INTERNAL_937b7597_4_k_cu_a247e3234cuda3std6ranges3__45__cpo5ssizeE)
_ZN34_INTERNAL_937b7597_4_k_cu_a247e3234cuda3std6ranges3__45__cpo5ssizeE:
	.zero		1
	.type		_ZN34_INTERNAL_937b7597_4_k_cu_a247e3236thrust24THRUST_300001_SM_1000_NS12placeholders2_8E,@object
	.size		_ZN34_INTERNAL_937b7597_4_k_cu_a247e3236thrust24THRUST_300001_SM_1000_NS12placeholders2_8E,(_ZN34_INTERNAL_937b7597_4_k_cu_a247e3234cuda3std3__45__cpo5crendE - _ZN34_INTERNAL_937b7597_4_k_cu_a247e3236thrust24THRUST_300001_SM_1000_NS12placeholders2_8E)
_ZN34_INTERNAL_937b7597_4_k_cu_a247e3236thrust24THRUST_300001_SM_1000_NS12placeholders2_8E:
	.zero		1
	.type		_ZN34_INTERNAL_937b7597_4_k_cu_a247e3234cuda3std3__45__cpo5crendE,@object
	.size		_ZN34_INTERNAL_937b7597_4_k_cu_a247e3234cuda3std3__45__cpo5crendE,(_ZN34_INTERNAL_937b7597_4_k_cu_a247e3234cuda3std6ranges3__45__cpo4prevE - _ZN34_INTERNAL_937b7597_4_k_cu_a247e3234cuda3std3__45__cpo5crendE)
_ZN34_INTERNAL_937b7597_4_k_cu_a247e3234cuda3std3__45__cpo5crendE:
	.zero		1
	.type		_ZN34_INTERNAL_937b7597_4_k_cu_a247e3234cuda3std6ranges3__45__cpo4prevE,@object
	.size		_ZN34_INTERNAL_937b7597_4_k_cu_a247e3234cuda3std6ranges3__45__cpo4prevE,(_ZN34_INTERNAL_937b7597_4_k_cu_a247e3234cuda3std6ranges3__45__cpo9iter_moveE - _ZN34_INTERNAL_937b7597_4_k_cu_a247e3234cuda3std6ranges3__45__cpo4prevE)
_ZN34_INTERNAL_937b7597_4_k_cu_a247e3234cuda3std6ranges3__45__cpo4prevE:
	.zero		1
	.type		_ZN34_INTERNAL_937b7597_4_k_cu_a247e3234cuda3std6ranges3__45__cpo9iter_moveE,@object
	.size		_ZN34_INTERNAL_937b7597_4_k_cu_a247e3234cuda3std6ranges3__45__cpo9iter_moveE,(_ZN34_INTERNAL_937b7597_4_k_cu_a247e3236thrust24THRUST_300001_SM_1000_NS6system6detail10sequential3seqE - _ZN34_INTERNAL_937b7597_4_k_cu_a247e3234cuda3std6ranges3__45__cpo9iter_moveE)
_ZN34_INTERNAL_937b7597_4_k_cu_a247e3234cuda3std6ranges3__45__cpo9iter_moveE:
	.zero		1
	.type		_ZN34_INTERNAL_937b7597_4_k_cu_a247e3236thrust24THRUST_300001_SM_1000_NS6system6detail10sequential3seqE,@object
	.size		_ZN34_INTERNAL_937b7597_4_k_cu_a247e3236thrust24THRUST_300001_SM_1000_NS6system6detail10sequential3seqE,(.L_31 - _ZN34_INTERNAL_937b7597_4_k_cu_a247e3236thrust24THRUST_300001_SM_1000_NS6system6detail10sequential3seqE)
_ZN34_INTERNAL_937b7597_4_k_cu_a247e3236thrust24THRUST_300001_SM_1000_NS6system6detail10sequential3seqE:
	.zero		1
.L_31:


//--------------------- .nv.constant0._ZN3cub18CUB_300001_SM_10006detail11EmptyKernelIvEEvv --------------------------
	.section	.nv.constant0._ZN3cub18CUB_300001_SM_10006detail11EmptyKernelIvEEvv,"a",@progbits
	.sectionflags	@""
	.align	4
.nv.constant0._ZN3cub18CUB_300001_SM_10006detail11EmptyKernelIvEEvv:
	.zero		896


//--------------------- .nv.constant0._Z10ninePoint1N6thrust24THRUST_300001_SM_1000_NS10device_ptrIKfEENS1_IfEEiiNS1_IKiEE --------------------------
	.section	.nv.constant0._Z10ninePoint1N6thrust24THRUST_300001_SM_1000_NS10device_ptrIKfEENS1_IfEEiiNS1_IKiEE,"a",@progbits
	.sectionflags	@""
	.align	4
.nv.constant0._Z10ninePoint1N6thrust24THRUST_300001_SM_1000_NS10device_ptrIKfEENS1_IfEEiiNS1_IKiEE:
	.zero		928


//--------------------- SYMBOLS --------------------------

	.type		.nv.reservedSmem.offset0,@object
	.size		.nv.reservedSmem.offset0,0x4
